	.headerflags	@"EF_CUDA_TEXMODE_UNIFIED EF_CUDA_64BIT_ADDRESS EF_CUDA_ACCELERATORS EF_CUDA_SM90 EF_CUDA_VIRTUAL_SM(EF_CUDA_SM90)"
	.elftype	@"ET_EXEC"


//--------------------- .nv.info                  --------------------------
	.section	.nv.info,"",@"SHT_CUDA_INFO"
	.align	4


	//----- nvinfo : EIATTR_REGCOUNT
	.align		4
        /*0000*/ 	.byte	0x04, 0x2f
        /*0002*/ 	.short	(.L_1 - .L_0)
	.align		4
.L_0:
        /*0004*/ 	.word	index@(triton_poi_fused_convolution_div_max_pool2d_with_indices_relu_sub_26)
        /*0008*/ 	.word	0x0000001e


	//----- nvinfo : EIATTR_MIN_STACK_SIZE
	.align		4
.L_1:
        /*000c*/ 	.byte	0x04, 0x12
        /*000e*/ 	.short	(.L_3 - .L_2)
	.align		4
.L_2:
        /*0010*/ 	.word	index@(triton_poi_fused_convolution_div_max_pool2d_with_indices_relu_sub_26)
        /*0014*/ 	.word	0x00000000


	//----- nvinfo : EIATTR_FRAME_SIZE
	.align		4
.L_3:
        /*0018*/ 	.byte	0x04, 0x11
        /*001a*/ 	.short	(.L_5 - .L_4)
	.align		4
.L_4:
        /*001c*/ 	.word	index@(triton_poi_fused_convolution_div_max_pool2d_with_indices_relu_sub_26)
        /*0020*/ 	.word	0x00000000


	//----- nvinfo : EIATTR_MIN_STACK_SIZE
	.align		4
.L_5:
        /*0024*/ 	.byte	0x04, 0x12
        /*0026*/ 	.short	(.L_7 - .L_6)
	.align		4
.L_6:
        /*0028*/ 	.word	index@(triton_poi_fused_convolution_div_max_pool2d_with_indices_relu_sub_26)
        /*002c*/ 	.word	0x00000000
.L_7:


//--------------------- .nv.info.triton_poi_fused_convolution_div_max_pool2d_with_indices_relu_sub_26 --------------------------
	.section	.nv.info.triton_poi_fused_convolution_div_max_pool2d_with_indices_relu_sub_26,"",@"SHT_CUDA_INFO"
	.sectionflags	@""
	.align	4


	//----- nvinfo : EIATTR_CUDA_API_VERSION
	.align		4
        /*0000*/ 	.byte	0x04, 0x37
        /*0002*/ 	.short	(.L_9 - .L_8)
.L_8:
        /*0004*/ 	.word	0x0000007c


	//----- nvinfo : EIATTR_KPARAM_INFO
	.align		4
.L_9:
        /*0008*/ 	.byte	0x04, 0x17
        /*000a*/ 	.short	(.L_11 - .L_10)
.L_10:
        /*000c*/ 	.word	0x00000000
        /*0010*/ 	.short	0x0004
        /*0012*/ 	.short	0x001c
        /*0014*/ 	.byte	0x00, 0xf0, 0x11, 0x00


	//----- nvinfo : EIATTR_KPARAM_INFO
	.align		4
.L_11:
        /*0018*/ 	.byte	0x04, 0x17
        /*001a*/ 	.short	(.L_13 - .L_12)
.L_12:
        /*001c*/ 	.word	0x00000000
        /*0020*/ 	.short	0x0003
        /*0022*/ 	.short	0x0018
        /*0024*/ 	.byte	0x00, 0xf0, 0x11, 0x00


	//----- nvinfo : EIATTR_KPARAM_INFO
	.align		4
.L_13:
        /*0028*/ 	.byte	0x04, 0x17
        /*002a*/ 	.short	(.L_15 - .L_14)
.L_14:
        /*002c*/ 	.word	0x00000000
        /*0030*/ 	.short	0x0002
        /*0032*/ 	.short	0x0010
        /*0034*/ 	.byte	0x00, 0xf4, 0x21, 0x00


	//----- nvinfo : EIATTR_KPARAM_INFO
	.align		4
.L_15:
        /*0038*/ 	.byte	0x04, 0x17
        /*003a*/ 	.short	(.L_17 - .L_16)
.L_16:
        /*003c*/ 	.word	0x00000000
        /*0040*/ 	.short	0x0001
        /*0042*/ 	.short	0x0008
        /*0044*/ 	.byte	0x00, 0xf4, 0x21, 0x00


	//----- nvinfo : EIATTR_KPARAM_INFO
	.align		4
.L_17:
        /*0048*/ 	.byte	0x04, 0x17
        /*004a*/ 	.short	(.L_19 - .L_18)
.L_18:
        /*004c*/ 	.word	0x00000000
        /*0050*/ 	.short	0x0000
        /*0052*/ 	.short	0x0000
        /*0054*/ 	.byte	0x00, 0xf4, 0x21, 0x00


	//----- nvinfo : EIATTR_SPARSE_MMA_MASK
	.align		4
.L_19:
        /*0058*/ 	.byte	0x03, 0x50
        /*005a*/ 	.short	0x0000


	//----- nvinfo : EIATTR_MAXREG_COUNT
	.align		4
        /*005c*/ 	.byte	0x03, 0x1b
        /*005e*/ 	.short	0x00ff


	//----- nvinfo : EIATTR_EXIT_INSTR_OFFSETS
	.align		4
        /*0060*/ 	.byte	0x04, 0x1c
        /*0062*/ 	.short	(.L_21 - .L_20)


	//   ....[0]....
.L_20:
        /*0064*/ 	.word	0x00000810


	//   ....[1]....
        /*0068*/ 	.word	0x00000860


	//----- nvinfo : EIATTR_REQNTID
	.align		4
.L_21:
        /*006c*/ 	.byte	0x04, 0x10
        /*006e*/ 	.short	(.L_23 - .L_22)
.L_22:
        /*0070*/ 	.word	0x00000080
        /*0074*/ 	.word	0x00000001
        /*0078*/ 	.word	0x00000001


	//----- nvinfo : EIATTR_CBANK_PARAM_SIZE
	.align		4
.L_23:
        /*007c*/ 	.byte	0x03, 0x19
        /*007e*/ 	.short	0x0020


	//----- nvinfo : EIATTR_PARAM_CBANK
	.align		4
        /*0080*/ 	.byte	0x04, 0x0a
        /*0082*/ 	.short	(.L_25 - .L_24)
	.align		4
.L_24:
        /*0084*/ 	.word	index@(.nv.constant0.triton_poi_fused_convolution_div_max_pool2d_with_indices_relu_sub_26)
        /*0088*/ 	.short	0x0210
        /*008a*/ 	.short	0x0020


	//----- nvinfo : EIATTR_SW_WAR
	.align		4
.L_25:
        /*008c*/ 	.byte	0x04, 0x36
        /*008e*/ 	.short	(.L_27 - .L_26)
.L_26:
        /*0090*/ 	.word	0x00000008
.L_27:


//--------------------- .nv.callgraph             --------------------------
	.section	.nv.callgraph,"",@"SHT_CUDA_CALLGRAPH"
	.align	4
	.sectionentsize	8
	.align		4
        /*0000*/ 	.word	0x00000000
	.align		4
        /*0004*/ 	.word	0xffffffff
	.align		4
        /*0008*/ 	.word	0x00000000
	.align		4
        /*000c*/ 	.word	0xfffffffe
	.align		4
        /*0010*/ 	.word	0x00000000
	.align		4
        /*0014*/ 	.word	0xfffffffd
	.align		4
        /*0018*/ 	.word	0x00000000
	.align		4
        /*001c*/ 	.word	0xfffffffc


//--------------------- .text.triton_poi_fused_convolution_div_max_pool2d_with_indices_relu_sub_26 --------------------------
	.section	.text.triton_poi_fused_convolution_div_max_pool2d_with_indices_relu_sub_26,"ax",@progbits
	.sectionflags	@"SHF_BARRIERS=1"
	.align	128
        .global         triton_poi_fused_convolution_div_max_pool2d_with_indices_relu_sub_26
        .type           triton_poi_fused_convolution_div_max_pool2d_with_indices_relu_sub_26,@function
        .size           triton_poi_fused_convolution_div_max_pool2d_with_indices_relu_sub_26,(.L_x_1 - triton_poi_fused_convolution_div_max_pool2d_with_indices_relu_sub_26)
        .other          triton_poi_fused_convolution_div_max_pool2d_with_indices_relu_sub_26,@"STO_CUDA_ENTRY STV_DEFAULT"
triton_poi_fused_convolution_div_max_pool2d_with_indices_relu_sub_26:
.text.triton_poi_fused_convolution_div_max_pool2d_with_indices_relu_sub_26:
[----:B------:R-:W0:Y:S01]  /*0000*/  LDC R1, c[0x0][0x28] ;  /* 0x00000a00ff017b82 */ /* 0x000e220000000800 */
[----:B------:R-:W1:Y:S07]  /*0010*/  S2R R17, SR_TID.X ;  /* 0x0000000000117919 */ /* 0x000e6e0000002100 */
[----:B------:R-:W2:Y:S01]  /*0020*/  S2UR UR8, SR_CTAID.X ;  /* 0x00000000000879c3 */ /* 0x000ea20000002500 */
[----:B------:R-:W-:Y:S01]  /*0030*/  CS2R R14, SRZ ;  /* 0x00000000000e7805 */ /* 0x000fe2000001ff00 */
[----:B------:R-:W-:Y:S01]  /*0040*/  ULDC.64 UR6, c[0x0][0x208] ;  /* 0x0000820000067ab9 */ /* 0x000fe20000000a00 */
[----:B------:R-:W3:Y:S05]  /*0050*/  S2R R6, SR_CTAID.Y ;  /* 0x0000000000067919 */ /* 0x000eea0000002600 */
[----:B------:R-:W4:Y:S01]  /*0060*/  LDC.64 R4, c[0x0][0x210] ;  /* 0x00008400ff047b82 */ /* 0x000f220000000a00 */
[----:B--2---:R-:W-:-:S06]  /*0070*/  UISETP.GE.AND UP0, UPT, UR8, 0x100, UPT ;  /* 0x000001000800788c */ /* 0x004fcc000bf06270 */
[----:B------:R-:W-:Y:S01]  /*0080*/  PLOP3.LUT P0, PT, PT, PT, UP0, 0x80, 0x0 ;  /* 0x000000000000781c */ /* 0x000fe20003f0f008 */
[----:B-1----:R-:W-:Y:S01]  /*0090*/  IMAD.SHL.U32 R3, R17, 0x4, RZ ;  /* 0x0000000411037824 */ /* 0x002fe200078e00ff */
[----:B------:R-:W-:Y:S01]  /*00a0*/  PLOP3.LUT P1, PT, PT, PT, UP0, 0x80, 0x0 ;  /* 0x000000000000781c */ /* 0x000fe20003f2f008 */
[----:B---3--:R-:W-:-:S03]  /*00b0*/  IMAD.SHL.U32 R0, R6, 0x400, RZ ;  /* 0x0000040006007824 */ /* 0x008fc600078e00ff */
[----:B------:R-:W-:Y:S02]  /*00c0*/  LOP3.LUT R3, R3, 0x1fc, RZ, 0xc0, !PT ;  /* 0x000001fc03037812 */ /* 0x000fe400078ec0ff */
[----:B------:R-:W-:Y:S02]  /*00d0*/  SHF.R.S32.HI R11, RZ, 0x15, R6 ;  /* 0x00000015ff0b7819 */ /* 0x000fe40000011406 */
[----:B------:R-:W-:Y:S02]  /*00e0*/  LOP3.LUT R2, R0, R3, RZ, 0xfc, !PT ;  /* 0x0000000300027212 */ /* 0x000fe400078efcff */
[----:B------:R-:W-:Y:S02]  /*00f0*/  SGXT R11, R11, 0x1 ;  /* 0x000000010b0b781a */ /* 0x000fe40000000200 */
[----:B------:R-:W-:Y:S02]  /*0100*/  SHF.R.S32.HI R7, RZ, 0x1f, R2 ;  /* 0x0000001fff077819 */ /* 0x000fe40000011402 */
[----:B------:R-:W-:-:S02]  /*0110*/  LEA.HI R11, R11, R2, RZ, 0x8 ;  /* 0x000000020b0b7211 */ /* 0x000fc400078f40ff */
[----:B------:R-:W-:Y:S02]  /*0120*/  LEA.HI R8, R7, R2, RZ, 0x8 ;  /* 0x0000000207087211 */ /* 0x000fe400078f40ff */
[----:B------:R-:W1:Y:S01]  /*0130*/  LDC.64 R6, c[0x0][0x218] ;  /* 0x00008600ff067b82 */ /* 0x000e620000000a00 */
[----:B------:R-:W-:Y:S02]  /*0140*/  LEA R10, R11, 0x20000, 0x8 ;  /* 0x000200000b0a7811 */ /* 0x000fe400078e40ff */
[C---:B------:R-:W-:Y:S01]  /*0150*/  LOP3.LUT R9, R8.reuse, 0xffffff00, RZ, 0xc0, !PT ;  /* 0xffffff0008097812 */ /* 0x040fe200078ec0ff */
[----:B------:R-:W-:Y:S01]  /*0160*/  IMAD.SHL.U32 R8, R8, 0x100, RZ ;  /* 0x0000010008087824 */ /* 0x000fe200078e00ff */
[----:B------:R-:W-:-:S03]  /*0170*/  LOP3.LUT R13, R10, 0xffff0000, RZ, 0xc0, !PT ;  /* 0xffff00000a0d7812 */ /* 0x000fc600078ec0ff */
[----:B------:R-:W-:Y:S01]  /*0180*/  IMAD.IADD R9, R2, 0x1, -R9 ;  /* 0x0000000102097824 */ /* 0x000fe200078e0a09 */
[----:B------:R-:W-:Y:S01]  /*0190*/  LOP3.LUT R11, R8, 0xffff0000, RZ, 0xc0, !PT ;  /* 0xffff0000080b7812 */ /* 0x000fe200078ec0ff */
[----:B------:R-:W-:-:S04]  /*01a0*/  IMAD.U32 R2, RZ, RZ, UR8 ;  /* 0x00000008ff027e24 */ /* 0x000fc8000f8e00ff */
[----:B------:R-:W-:-:S04]  /*01b0*/  IMAD R2, R2, 0x100, R9 ;  /* 0x0000010002027824 */ /* 0x000fc800078e0209 */
[C---:B------:R-:W-:Y:S02]  /*01c0*/  IMAD.IADD R13, R2.reuse, 0x1, R13 ;  /* 0x00000001020d7824 */ /* 0x040fe400078e020d */
[----:B------:R-:W-:Y:S02]  /*01d0*/  IMAD.IADD R11, R2, 0x1, R11 ;  /* 0x00000001020b7824 */ /* 0x000fe400078e020b */
[----:B----4-:R-:W-:Y:S01]  /*01e0*/  IMAD.WIDE R20, R13, 0x4, R4 ;  /* 0x000000040d147825 */ /* 0x010fe200078e0204 */
[----:B------:R-:W-:-:S03]  /*01f0*/  CS2R R12, SRZ ;  /* 0x00000000000c7805 */ /* 0x000fc6000001ff00 */
[----:B-1----:R-:W-:Y:S01]  /*0200*/  IMAD.WIDE R8, R9, 0x4, R6 ;  /* 0x0000000409087825 */ /* 0x002fe200078e0206 */
[----:B------:R-:W-:-:S03]  /*0210*/  CS2R R6, SRZ ;  /* 0x0000000000067805 */ /* 0x000fc6000001ff00 */
[----:B------:R-:W-:Y:S01]  /*0220*/  IMAD.WIDE R18, R11, 0x4, R4 ;  /* 0x000000040b127825 */ /* 0x000fe200078e0204 */
[----:B------:R-:W-:Y:S01]  /*0230*/  CS2R R4, SRZ ;  /* 0x0000000000047805 */ /* 0x000fe2000001ff00 */
[----:B------:R-:W2:Y:S04]  /*0240*/  LDG.E.EL.128 R8, desc[UR6][R8.64] ;  /* 0x0000000608087981 */ /* 0x000ea8000c2e1d00 */
[----:B------:R-:W2:Y:S04]  /*0250*/  @!P0 LDG.E.EL.128 R12, desc[UR6][R18.64] ;  /* 0x00000006120c8981 */ /* 0x000ea8000c2e1d00 */
[----:B------:R-:W3:Y:S01]  /*0260*/  @!P1 LDG.E.EL.128 R4, desc[UR6][R20.64] ;  /* 0x0000000614049981 */ /* 0x000ee2000c2e1d00 */
[----:B------:R-:W1:Y:S01]  /*0270*/  S2UR UR5, SR_CgaCtaId ;  /* 0x00000000000579c3 */ /* 0x000e620000008800 */
[----:B------:R-:W-:Y:S01]  /*0280*/  UMOV UR4, 0x400 ;  /* 0x0000040000047882 */ /* 0x000fe20000000000 */
[----:B------:R-:W4:Y:S01]  /*0290*/  S2R R2, SR_TID.X ;  /* 0x0000000000027919 */ /* 0x000f220000002100 */
[----:B-1----:R-:W-:Y:S01]  /*02a0*/  UPRMT UR4, UR5, 0x654, UR4 ;  /* 0x0000065405047896 */ /* 0x002fe20008000004 */
[----:B--2---:R-:W-:Y:S01]  /*02b0*/  FSETP.GEU.AND P0, PT, R12, -R8, PT ;  /* 0x800000080c00720b */ /* 0x004fe20003f0e000 */
[----:B------:R-:W-:Y:S01]  /*02c0*/  FADD R12, R8, R12 ;  /* 0x0000000c080c7221 */ /* 0x000fe20000000000 */
[-C--:B------:R-:W-:Y:S01]  /*02d0*/  FSETP.GEU.AND P4, PT, R14, -R10.reuse, PT ;  /* 0x8000000a0e00720b */ /* 0x080fe20003f8e000 */
[----:B------:R-:W-:Y:S01]  /*02e0*/  FADD R14, R10, R14 ;  /* 0x0000000e0a0e7221 */ /* 0x000fe20000000000 */
[----:B---3--:R-:W-:Y:S01]  /*02f0*/  FSETP.GEU.AND P2, PT, R6, -R10, PT ;  /* 0x8000000a0600720b */ /* 0x008fe20003f4e000 */
[----:B------:R-:W-:Y:S01]  /*0300*/  FADD R6, R10, R6 ;  /* 0x000000060a067221 */ /* 0x000fe20000000000 */
[----:B------:R-:W-:-:S02]  /*0310*/  LEA R10, R3, UR4, 0x3 ;  /* 0x00000004030a7c11 */ /* 0x000fc4000f8e18ff */
[----:B------:R-:W-:Y:S02]  /*0320*/  FSEL R3, R12, RZ, P0 ;  /* 0x000000ff0c037208 */ /* 0x000fe40000000000 */
[----:B------:R-:W-:Y:S01]  /*0330*/  FSETP.GEU.AND P0, PT, R7, -R11, PT ;  /* 0x8000000b0700720b */ /* 0x000fe20003f0e000 */
[----:B------:R-:W-:Y:S01]  /*0340*/  FADD R7, R11, R7 ;  /* 0x000000070b077221 */ /* 0x000fe20000000000 */
[----:B------:R-:W-:Y:S01]  /*0350*/  FSETP.GEU.AND P3, PT, R13, -R9, PT ;  /* 0x800000090d00720b */ /* 0x000fe20003f6e000 */
[----:B------:R-:W-:Y:S01]  /*0360*/  FADD R13, R9, R13 ;  /* 0x0000000d090d7221 */ /* 0x000fe20000000000 */
[----:B------:R-:W-:Y:S01]  /*0370*/  FSETP.GEU.AND P5, PT, R15, -R11, PT ;  /* 0x8000000b0f00720b */ /* 0x000fe20003fae000 */
[----:B------:R-:W-:Y:S01]  /*0380*/  FADD R11, R11, R15 ;  /* 0x0000000f0b0b7221 */ /* 0x000fe20000000000 */
[----:B------:R-:W-:Y:S02]  /*0390*/  FSEL R23, R14, RZ, P4 ;  /* 0x000000ff0e177208 */ /* 0x000fe40002000000 */
[----:B------:R-:W-:-:S02]  /*03a0*/  FSEL R13, R13, RZ, P3 ;  /* 0x000000ff0d0d7208 */ /* 0x000fc40001800000 */
[----:B------:R-:W-:Y:S01]  /*03b0*/  FSEL R25, R11, RZ, P5 ;  /* 0x000000ff0b197208 */ /* 0x000fe20002800000 */
[----:B------:R1:W-:Y:S04]  /*03c0*/  STS [R10], R3 ;  /* 0x000000030a007388 */ /* 0x0003e80000000800 */
[----:B------:R-:W-:Y:S04]  /*03d0*/  STS [R10+0x8], R13 ;  /* 0x0000080d0a007388 */ /* 0x000fe80000000800 */
[----:B------:R2:W-:Y:S04]  /*03e0*/  STS [R10+0x10], R23 ;  /* 0x000010170a007388 */ /* 0x0005e80000000800 */
[----:B------:R3:W-:Y:S01]  /*03f0*/  STS [R10+0x18], R25 ;  /* 0x000018190a007388 */ /* 0x0007e20000000800 */
[----:B------:R-:W-:-:S02]  /*0400*/  LOP3.LUT R15, R17, 0x7f, RZ, 0xc0, !PT ;  /* 0x0000007f110f7812 */ /* 0x000fc400078ec0ff */
[----:B------:R-:W-:Y:S01]  /*0410*/  FSETP.GEU.AND P1, PT, R5, -R9, PT ;  /* 0x800000090500720b */ /* 0x000fe20003f2e000 */
[----:B------:R-:W-:Y:S01]  /*0420*/  FADD R5, R9, R5 ;  /* 0x0000000509057221 */ /* 0x000fe20000000000 */
[----:B----4-:R-:W-:Y:S02]  /*0430*/  LOP3.LUT R14, R2, 0x7f, RZ, 0xc0, !PT ;  /* 0x0000007f020e7812 */ /* 0x010fe400078ec0ff */
[C---:B------:R-:W-:Y:S02]  /*0440*/  LOP3.LUT R2, R15.reuse, 0x80, RZ, 0xfc, !PT ;  /* 0x000000800f027812 */ /* 0x040fe400078efcff */
[C---:B------:R-:W-:Y:S02]  /*0450*/  LOP3.LUT R9, R15.reuse, 0x100, RZ, 0xfc, !PT ;  /* 0x000001000f097812 */ /* 0x040fe400078efcff */
[----:B------:R-:W-:Y:S02]  /*0460*/  LOP3.LUT R11, R15, 0x180, RZ, 0xfc, !PT ;  /* 0x000001800f0b7812 */ /* 0x000fe400078efcff */
[----:B------:R-:W-:Y:S01]  /*0470*/  FSETP.GEU.AND P3, PT, R4, -R8, PT ;  /* 0x800000080400720b */ /* 0x000fe20003f6e000 */
[----:B------:R-:W-:Y:S01]  /*0480*/  FADD R8, R8, R4 ;  /* 0x0000000408087221 */ /* 0x000fe20000000000 */
[----:B------:R-:W-:Y:S01]  /*0490*/  LEA R14, R14, UR4, 0x3 ;  /* 0x000000040e0e7c11 */ /* 0x000fe2000f8e18ff */
[----:B------:R-:W-:Y:S01]  /*04a0*/  BAR.SYNC.DEFER_BLOCKING 0x0 ;  /* 0x0000000000007b1d */ /* 0x000fe20000010000 */
[----:B------:R-:W-:-:S02]  /*04b0*/  LEA R16, R2, UR4, 0x3 ;  /* 0x0000000402107c11 */ /* 0x000fc4000f8e18ff */
[----:B------:R-:W-:Y:S02]  /*04c0*/  LEA R18, R9, UR4, 0x3 ;  /* 0x0000000409127c11 */ /* 0x000fe4000f8e18ff */
[----:B------:R-:W-:-:S03]  /*04d0*/  LEA R4, R11, UR4, 0x3 ;  /* 0x000000040b047c11 */ /* 0x000fc6000f8e18ff */
[----:B-1----:R-:W1:Y:S01]  /*04e0*/  LDC.64 R2, c[0x0][0x220] ;  /* 0x00008800ff027b82 */ /* 0x002e620000000a00 */
[----:B--2---:R-:W-:Y:S02]  /*04f0*/  FSEL R23, R5, RZ, P1 ;  /* 0x000000ff05177208 */ /* 0x004fe40000800000 */
[----:B---3--:R-:W-:Y:S01]  /*0500*/  FSEL R25, R6, RZ, P2 ;  /* 0x000000ff06197208 */ /* 0x008fe20001000000 */
[----:B------:R-:W2:Y:S04]  /*0510*/  LDS R21, [R14] ;  /* 0x000000000e157984 */ /* 0x000ea80000000800 */
[----:B------:R-:W3:Y:S04]  /*0520*/  LDS R19, [R16] ;  /* 0x0000000010137984 */ /* 0x000ee80000000800 */
[----:B------:R-:W4:Y:S04]  /*0530*/  LDS R6, [R18] ;  /* 0x0000000012067984 */ /* 0x000f280000000800 */
[----:B------:R-:W5:Y:S01]  /*0540*/  LDS R5, [R4] ;  /* 0x0000000004057984 */ /* 0x000f620000000800 */
[----:B------:R-:W-:Y:S01]  /*0550*/  BAR.SYNC.DEFER_BLOCKING 0x0 ;  /* 0x0000000000007b1d */ /* 0x000fe20000010000 */
[----:B------:R-:W-:-:S02]  /*0560*/  FSEL R13, R8, RZ, P3 ;  /* 0x000000ff080d7208 */ /* 0x000fc40001800000 */
[----:B------:R-:W-:-:S03]  /*0570*/  FSEL R27, R7, RZ, P0 ;  /* 0x000000ff071b7208 */ /* 0x000fc60000000000 */
[----:B------:R1:W-:Y:S04]  /*0580*/  STS [R10], R13 ;  /* 0x0000000d0a007388 */ /* 0x0003e80000000800 */
[----:B------:R-:W-:Y:S04]  /*0590*/  STS [R10+0x8], R23 ;  /* 0x000008170a007388 */ /* 0x000fe80000000800 */
[----:B------:R-:W-:Y:S04]  /*05a0*/  STS [R10+0x10], R25 ;  /* 0x000010190a007388 */ /* 0x000fe80000000800 */
[----:B------:R1:W-:Y:S01]  /*05b0*/  STS [R10+0x18], R27 ;  /* 0x0000181b0a007388 */ /* 0x0003e20000000800 */
[----:B------:R-:W-:Y:S01]  /*05c0*/  BAR.SYNC.DEFER_BLOCKING 0x0 ;  /* 0x0000000000007b1d */ /* 0x000fe20000010000 */
[----:B------:R-:W-:-:S02]  /*05d0*/  LOP3.LUT R17, R0, 0x7f, R17, 0xf8, !PT ;  /* 0x0000007f00117812 */ /* 0x000fc400078ef811 */
[----:B------:R-:W-:Y:S02]  /*05e0*/  PLOP3.LUT P0, PT, PT, PT, UP0, 0x80, 0x0 ;  /* 0x000000000000781c */ /* 0x000fe40003f0f008 */
[----:B------:R-:W-:Y:S02]  /*05f0*/  LOP3.LUT R11, R0, 0x80, R15, 0xfe, !PT ;  /* 0x00000080000b7812 */ /* 0x000fe400078efe0f */
[----:B------:R-:W-:Y:S02]  /*0600*/  PLOP3.LUT P1, PT, PT, PT, UP0, 0x80, 0x0 ;  /* 0x000000000000781c */ /* 0x000fe40003f2f008 */
[----:B------:R-:W-:Y:S01]  /*0610*/  LEA R17, R17, UR8, 0x8 ;  /* 0x0000000811117c11 */ /* 0x000fe2000f8e40ff */
[----:B------:R1:W4:Y:S04]  /*0620*/  LDS R9, [R14] ;  /* 0x000000000e097984 */ /* 0x0003280000000800 */
[----:B------:R-:W5:Y:S04]  /*0630*/  LDS R8, [R16] ;  /* 0x0000000010087984 */ /* 0x000f680000000800 */
[----:B------:R-:W5:Y:S01]  /*0640*/  LDS R7, [R18] ;  /* 0x0000000012077984 */ /* 0x000f620000000800 */
[----:B01----:R-:W-:Y:S01]  /*0650*/  LEA R13, R11, UR8, 0x8 ;  /* 0x000000080b0d7c11 */ /* 0x003fe2000f8e40ff */
[----:B------:R-:W-:-:S04]  /*0660*/  IMAD.WIDE R10, R17, 0x4, R2 ;  /* 0x00000004110a7825 */ /* 0x000fc800078e0202 */
[----:B------:R-:W-:Y:S01]  /*0670*/  IMAD.WIDE R12, R13, 0x4, R2 ;  /* 0x000000040d0c7825 */ /* 0x000fe200078e0202 */
[----:B------:R-:W-:Y:S01]  /*0680*/  LOP3.LUT R14, R0, 0x100, R15, 0xfe, !PT ;  /* 0x00000100000e7812 */ /* 0x000fe200078efe0f */
[----:B--2---:R0:W-:Y:S01]  /*0690*/  @!P0 STG.E desc[UR6][R10.64], R21 ;  /* 0x000000150a008986 */ /* 0x0041e2000c101906 */
[----:B------:R-:W-:Y:S02]  /*06a0*/  LOP3.LUT R0, R0, 0x180, R15, 0xfe, !PT ;  /* 0x0000018000007812 */ /* 0x000fe400078efe0f */
[----:B------:R-:W-:Y:S01]  /*06b0*/  PLOP3.LUT P0, PT, PT, PT, UP0, 0x80, 0x0 ;  /* 0x000000000000781c */ /* 0x000fe20003f0f008 */
[----:B---3--:R1:W-:Y:S01]  /*06c0*/  @!P1 STG.E desc[UR6][R12.64], R19 ;  /* 0x000000130c009986 */ /* 0x0083e2000c101906 */
[----:B------:R-:W-:Y:S02]  /*06d0*/  PLOP3.LUT P1, PT, PT, PT, UP0, 0x80, 0x0 ;  /* 0x000000000000781c */ /* 0x000fe40003f2f008 */
[----:B------:R-:W-:Y:S02]  /*06e0*/  PLOP3.LUT P2, PT, PT, PT, UP0, 0x80, 0x0 ;  /* 0x000000000000781c */ /* 0x000fe40003f4f008 */
[----:B------:R-:W-:-:S02]  /*06f0*/  PLOP3.LUT P3, PT, PT, PT, UP0, 0x80, 0x0 ;  /* 0x000000000000781c */ /* 0x000fc40003f6f008 */
[----:B------:R-:W-:Y:S02]  /*0700*/  LEA R15, R14, UR8, 0x8 ;  /* 0x000000080e0f7c11 */ /* 0x000fe4000f8e40ff */
[----:B------:R-:W-:Y:S02]  /*0710*/  PLOP3.LUT P4, PT, PT, PT, UP0, 0x80, 0x0 ;  /* 0x000000000000781c */ /* 0x000fe40003f8f008 */
[----:B------:R-:W-:Y:S01]  /*0720*/  LEA R23, R0, UR8, 0x8 ;  /* 0x0000000800177c11 */ /* 0x000fe2000f8e40ff */
[C---:B------:R-:W-:Y:S01]  /*0730*/  VIADD R25, R17.reuse, 0x20000 ;  /* 0x0002000011197836 */ /* 0x040fe20000000000 */
[----:B------:R-:W-:Y:S01]  /*0740*/  PLOP3.LUT P5, PT, PT, PT, UP0, 0x40, 0x0 ;  /* 0x000000000000781c */ /* 0x000fe20003fae808 */
[C---:B0-----:R-:W-:Y:S02]  /*0750*/  VIADD R21, R17.reuse, 0x28000 ;  /* 0x0002800011157836 */ /* 0x041fe40000000000 */
[----:B------:R-:W-:Y:S02]  /*0760*/  VIADD R27, R17, 0x30000 ;  /* 0x00030000111b7836 */ /* 0x000fe40000000000 */
[----:B------:R-:W-:-:S04]  /*0770*/  IMAD.WIDE R10, R15, 0x4, R2 ;  /* 0x000000040f0a7825 */ /* 0x000fc800078e0202 */
[--C-:B-1----:R-:W-:Y:S01]  /*0780*/  IMAD.WIDE R12, R23, 0x4, R2.reuse ;  /* 0x00000004170c7825 */ /* 0x102fe200078e0202 */
[----:B----4-:R0:W-:Y:S03]  /*0790*/  @!P0 STG.E desc[UR6][R10.64], R6 ;  /* 0x000000060a008986 */ /* 0x0101e6000c101906 */
[--C-:B------:R-:W-:Y:S01]  /*07a0*/  IMAD.WIDE R14, R25, 0x4, R2.reuse ;  /* 0x00000004190e7825 */ /* 0x100fe200078e0202 */
[----:B-----5:R0:W-:Y:S03]  /*07b0*/  @!P1 STG.E desc[UR6][R12.64], R5 ;  /* 0x000000050c009986 */ /* 0x0201e6000c101906 */
[--C-:B------:R-:W-:Y:S01]  /*07c0*/  IMAD.WIDE R18, R21, 0x4, R2.reuse ;  /* 0x0000000415127825 */ /* 0x100fe200078e0202 */
[----:B------:R0:W-:Y:S03]  /*07d0*/  @!P2 STG.E desc[UR6][R14.64], R9 ;  /* 0x000000090e00a986 */ /* 0x0001e6000c101906 */
[----:B------:R-:W-:Y:S01]  /*07e0*/  IMAD.WIDE R20, R27, 0x4, R2 ;  /* 0x000000041b147825 */ /* 0x000fe200078e0202 */
[----:B------:R0:W-:Y:S04]  /*07f0*/  @!P3 STG.E desc[UR6][R18.64], R8 ;  /* 0x000000081200b986 */ /* 0x0001e8000c101906 */
[----:B------:R0:W-:Y:S02]  /*0800*/  @!P4 STG.E desc[UR6][R20.64], R7 ;  /* 0x000000071400c986 */ /* 0x0001e4000c101906 */
[----:B0-----:R-:W-:Y:S05]  /*0810*/  @!P5 EXIT ;  /* 0x000000000000d94d */ /* 0x001fea0003800000 */
[----:B0-----:R-:W0:Y:S01]  /*0820*/  LDS R5, [R4] ;  /* 0x0000000004057984 */ /* 0x001e220000000800 */
[----:B------:R-:W-:-:S04]  /*0830*/  VIADD R17, R17, 0x38000 ;  /* 0x0003800011117836 */ /* 0x000fc80000000000 */
[----:B------:R-:W-:-:S05]  /*0840*/  IMAD.WIDE R2, R17, 0x4, R2 ;  /* 0x0000000411027825 */ /* 0x000fca00078e0202 */
[----:B0-----:R-:W-:Y:S01]  /*0850*/  STG.E desc[UR6][R2.64], R5 ;  /* 0x0000000502007986 */ /* 0x001fe2000c101906 */
[----:B------:R-:W-:Y:S05]  /*0860*/  EXIT ;  /* 0x000000000000794d */ /* 0x000fea0003800000 */
.L_x_0:
[----:B------:R-:W-:-:S00]  /*0870*/  BRA `(.L_x_0) ;  /* 0xfffffffc00fc7947 */ /* 0x000fc0000383ffff */
[----:B------:R-:W-:-:S00]  /*0880*/  NOP ;  /* 0x0000000000007918 */ /* 0x000fc00000000000 */
[----:B------:R-:W-:-:S00]  /*0890*/  NOP ;  /* 0x0000000000007918 */ /* 0x000fc00000000000 */
[----:B------:R-:W-:-:S00]  /*08a0*/  NOP ;  /* 0x0000000000007918 */ /* 0x000fc00000000000 */
[----:B------:R-:W-:-:S00]  /*08b0*/  NOP ;  /* 0x0000000000007918 */ /* 0x000fc00000000000 */
[----:B------:R-:W-:-:S00]  /*08c0*/  NOP ;  /* 0x0000000000007918 */ /* 0x000fc00000000000 */
[----:B------:R-:W-:-:S00]  /*08d0*/  NOP ;  /* 0x0000000000007918 */ /* 0x000fc00000000000 */
[----:B------:R-:W-:-:S00]  /*08e0*/  NOP ;  /* 0x0000000000007918 */ /* 0x000fc00000000000 */
[----:B------:R-:W-:-:S00]  /*08f0*/  NOP ;  /* 0x0000000000007918 */ /* 0x000fc00000000000 */
.L_x_1:


//--------------------- .nv.shared.triton_poi_fused_convolution_div_max_pool2d_with_indices_relu_sub_26 --------------------------
	.section	.nv.shared.triton_poi_fused_convolution_div_max_pool2d_with_indices_relu_sub_26,"aw",@nobits
	.sectionflags	@""
	.align	16
	.zero		1024


//--------------------- .nv.constant0.triton_poi_fused_convolution_div_max_pool2d_with_indices_relu_sub_26 --------------------------
	.section	.nv.constant0.triton_poi_fused_convolution_div_max_pool2d_with_indices_relu_sub_26,"a",@progbits
	.sectionflags	@""
	.align	4
.nv.constant0.triton_poi_fused_convolution_div_max_pool2d_with_indices_relu_sub_26:
	.zero		560
